//
// Generated by NVIDIA NVVM Compiler
//
// Compiler Build ID: CL-36424714
// Cuda compilation tools, release 13.0, V13.0.88
// Based on NVVM 20.0.0
//

.version 9.0
.target sm_100
.address_size 64

	// .globl	_Z6matMuliiiiifPfiS_ifS_i

.visible .entry _Z6matMuliiiiifPfiS_ifS_i(
	.param .u32 _Z6matMuliiiiifPfiS_ifS_i_param_0,
	.param .u32 _Z6matMuliiiiifPfiS_ifS_i_param_1,
	.param .u32 _Z6matMuliiiiifPfiS_ifS_i_param_2,
	.param .u32 _Z6matMuliiiiifPfiS_ifS_i_param_3,
	.param .u32 _Z6matMuliiiiifPfiS_ifS_i_param_4,
	.param .f32 _Z6matMuliiiiifPfiS_ifS_i_param_5,
	.param .u64 .ptr .align 1 _Z6matMuliiiiifPfiS_ifS_i_param_6,
	.param .u32 _Z6matMuliiiiifPfiS_ifS_i_param_7,
	.param .u64 .ptr .align 1 _Z6matMuliiiiifPfiS_ifS_i_param_8,
	.param .u32 _Z6matMuliiiiifPfiS_ifS_i_param_9,
	.param .f32 _Z6matMuliiiiifPfiS_ifS_i_param_10,
	.param .u64 .ptr .align 1 _Z6matMuliiiiifPfiS_ifS_i_param_11,
	.param .u32 _Z6matMuliiiiifPfiS_ifS_i_param_12
)
{
	.reg .pred 	%p<10>;
	.reg .b32 	%r<47>;
	.reg .b32 	%f<114>;
	.reg .b64 	%rd<43>;

	ld.param.u32 	%r25, [_Z6matMuliiiiifPfiS_ifS_i_param_2];
	ld.param.u32 	%r26, [_Z6matMuliiiiifPfiS_ifS_i_param_4];
	ld.param.f32 	%f14, [_Z6matMuliiiiifPfiS_ifS_i_param_5];
	ld.param.u64 	%rd11, [_Z6matMuliiiiifPfiS_ifS_i_param_6];
	ld.param.u64 	%rd12, [_Z6matMuliiiiifPfiS_ifS_i_param_8];
	ld.param.u64 	%rd10, [_Z6matMuliiiiifPfiS_ifS_i_param_11];
	cvta.to.global.u64 	%rd1, %rd11;
	cvta.to.global.u64 	%rd2, %rd12;
	mov.u32 	%r27, %ctaid.y;
	mov.u32 	%r28, %ntid.y;
	mov.u32 	%r29, %tid.y;
	mad.lo.s32 	%r1, %r27, %r28, %r29;
	mov.u32 	%r30, %ctaid.x;
	mov.u32 	%r31, %ntid.x;
	mov.u32 	%r32, %tid.x;
	mad.lo.s32 	%r2, %r30, %r31, %r32;
	setp.lt.s32 	%p1, %r26, 1;
	mov.f32 	%f113, 0f00000000;
	@%p1 bra 	$L__BB0_13;
	mul.lo.s32 	%r3, %r26, %r1;
	mul.lo.s32 	%r4, %r26, %r2;
	and.b32  	%r5, %r26, 15;
	setp.lt.u32 	%p2, %r26, 16;
	mov.f32 	%f113, 0f00000000;
	mov.b32 	%r43, 0;
	@%p2 bra 	$L__BB0_4;
	and.b32  	%r43, %r26, 2147483632;
	neg.s32 	%r41, %r43;
	mul.wide.u32 	%rd13, %r3, 4;
	add.s64 	%rd14, %rd13, %rd2;
	add.s64 	%rd41, %rd14, 32;
	add.s64 	%rd4, %rd1, 32;
	mov.f32 	%f113, 0f00000000;
	mov.u32 	%r40, %r4;
$L__BB0_3:
	.pragma "nounroll";
	mul.wide.s32 	%rd15, %r40, 4;
	add.s64 	%rd16, %rd4, %rd15;
	ld.global.f32 	%f19, [%rd41+-32];
	ld.global.f32 	%f20, [%rd16+-32];
	fma.rn.f32 	%f21, %f19, %f20, %f113;
	ld.global.f32 	%f22, [%rd41+-28];
	ld.global.f32 	%f23, [%rd16+-28];
	fma.rn.f32 	%f24, %f22, %f23, %f21;
	ld.global.f32 	%f25, [%rd41+-24];
	ld.global.f32 	%f26, [%rd16+-24];
	fma.rn.f32 	%f27, %f25, %f26, %f24;
	ld.global.f32 	%f28, [%rd41+-20];
	ld.global.f32 	%f29, [%rd16+-20];
	fma.rn.f32 	%f30, %f28, %f29, %f27;
	ld.global.f32 	%f31, [%rd41+-16];
	ld.global.f32 	%f32, [%rd16+-16];
	fma.rn.f32 	%f33, %f31, %f32, %f30;
	ld.global.f32 	%f34, [%rd41+-12];
	ld.global.f32 	%f35, [%rd16+-12];
	fma.rn.f32 	%f36, %f34, %f35, %f33;
	ld.global.f32 	%f37, [%rd41+-8];
	ld.global.f32 	%f38, [%rd16+-8];
	fma.rn.f32 	%f39, %f37, %f38, %f36;
	ld.global.f32 	%f40, [%rd41+-4];
	ld.global.f32 	%f41, [%rd16+-4];
	fma.rn.f32 	%f42, %f40, %f41, %f39;
	ld.global.f32 	%f43, [%rd41];
	ld.global.f32 	%f44, [%rd16];
	fma.rn.f32 	%f45, %f43, %f44, %f42;
	ld.global.f32 	%f46, [%rd41+4];
	ld.global.f32 	%f47, [%rd16+4];
	fma.rn.f32 	%f48, %f46, %f47, %f45;
	ld.global.f32 	%f49, [%rd41+8];
	ld.global.f32 	%f50, [%rd16+8];
	fma.rn.f32 	%f51, %f49, %f50, %f48;
	ld.global.f32 	%f52, [%rd41+12];
	ld.global.f32 	%f53, [%rd16+12];
	fma.rn.f32 	%f54, %f52, %f53, %f51;
	ld.global.f32 	%f55, [%rd41+16];
	ld.global.f32 	%f56, [%rd16+16];
	fma.rn.f32 	%f57, %f55, %f56, %f54;
	ld.global.f32 	%f58, [%rd41+20];
	ld.global.f32 	%f59, [%rd16+20];
	fma.rn.f32 	%f60, %f58, %f59, %f57;
	ld.global.f32 	%f61, [%rd41+24];
	ld.global.f32 	%f62, [%rd16+24];
	fma.rn.f32 	%f63, %f61, %f62, %f60;
	ld.global.f32 	%f64, [%rd41+28];
	ld.global.f32 	%f65, [%rd16+28];
	fma.rn.f32 	%f113, %f64, %f65, %f63;
	add.s32 	%r41, %r41, 16;
	add.s64 	%rd41, %rd41, 64;
	add.s32 	%r40, %r40, 16;
	setp.ne.s32 	%p3, %r41, 0;
	@%p3 bra 	$L__BB0_3;
$L__BB0_4:
	setp.eq.s32 	%p4, %r5, 0;
	@%p4 bra 	$L__BB0_13;
	and.b32  	%r13, %r26, 7;
	setp.lt.u32 	%p5, %r5, 8;
	@%p5 bra 	$L__BB0_7;
	add.s32 	%r34, %r43, %r3;
	mul.wide.u32 	%rd17, %r34, 4;
	add.s64 	%rd18, %rd2, %rd17;
	ld.global.f32 	%f67, [%rd18];
	add.s32 	%r35, %r43, %r4;
	mul.wide.s32 	%rd19, %r35, 4;
	add.s64 	%rd20, %rd1, %rd19;
	ld.global.f32 	%f68, [%rd20];
	fma.rn.f32 	%f69, %f67, %f68, %f113;
	cvt.u64.u32 	%rd21, %r3;
	cvt.u64.u32 	%rd22, %r43;
	add.s64 	%rd23, %rd22, %rd21;
	shl.b64 	%rd24, %rd23, 2;
	add.s64 	%rd25, %rd2, %rd24;
	ld.global.f32 	%f70, [%rd25+4];
	ld.global.f32 	%f71, [%rd20+4];
	fma.rn.f32 	%f72, %f70, %f71, %f69;
	ld.global.f32 	%f73, [%rd25+8];
	ld.global.f32 	%f74, [%rd20+8];
	fma.rn.f32 	%f75, %f73, %f74, %f72;
	ld.global.f32 	%f76, [%rd25+12];
	ld.global.f32 	%f77, [%rd20+12];
	fma.rn.f32 	%f78, %f76, %f77, %f75;
	ld.global.f32 	%f79, [%rd25+16];
	ld.global.f32 	%f80, [%rd20+16];
	fma.rn.f32 	%f81, %f79, %f80, %f78;
	ld.global.f32 	%f82, [%rd25+20];
	ld.global.f32 	%f83, [%rd20+20];
	fma.rn.f32 	%f84, %f82, %f83, %f81;
	ld.global.f32 	%f85, [%rd25+24];
	ld.global.f32 	%f86, [%rd20+24];
	fma.rn.f32 	%f87, %f85, %f86, %f84;
	ld.global.f32 	%f88, [%rd25+28];
	ld.global.f32 	%f89, [%rd20+28];
	fma.rn.f32 	%f113, %f88, %f89, %f87;
	add.s32 	%r43, %r43, 8;
$L__BB0_7:
	setp.eq.s32 	%p6, %r13, 0;
	@%p6 bra 	$L__BB0_13;
	and.b32  	%r16, %r26, 3;
	setp.lt.u32 	%p7, %r13, 4;
	@%p7 bra 	$L__BB0_10;
	add.s32 	%r36, %r43, %r3;
	mul.wide.u32 	%rd26, %r36, 4;
	add.s64 	%rd27, %rd2, %rd26;
	ld.global.f32 	%f91, [%rd27];
	add.s32 	%r37, %r43, %r4;
	mul.wide.s32 	%rd28, %r37, 4;
	add.s64 	%rd29, %rd1, %rd28;
	ld.global.f32 	%f92, [%rd29];
	fma.rn.f32 	%f93, %f91, %f92, %f113;
	cvt.u64.u32 	%rd30, %r3;
	cvt.u64.u32 	%rd31, %r43;
	add.s64 	%rd32, %rd31, %rd30;
	shl.b64 	%rd33, %rd32, 2;
	add.s64 	%rd34, %rd2, %rd33;
	ld.global.f32 	%f94, [%rd34+4];
	ld.global.f32 	%f95, [%rd29+4];
	fma.rn.f32 	%f96, %f94, %f95, %f93;
	ld.global.f32 	%f97, [%rd34+8];
	ld.global.f32 	%f98, [%rd29+8];
	fma.rn.f32 	%f99, %f97, %f98, %f96;
	ld.global.f32 	%f100, [%rd34+12];
	ld.global.f32 	%f101, [%rd29+12];
	fma.rn.f32 	%f113, %f100, %f101, %f99;
	add.s32 	%r43, %r43, 4;
$L__BB0_10:
	setp.eq.s32 	%p8, %r16, 0;
	@%p8 bra 	$L__BB0_13;
	add.s32 	%r46, %r43, %r4;
	add.s32 	%r38, %r43, %r3;
	mul.wide.u32 	%rd35, %r38, 4;
	add.s64 	%rd42, %rd2, %rd35;
	neg.s32 	%r45, %r16;
$L__BB0_12:
	.pragma "nounroll";
	mul.wide.s32 	%rd36, %r46, 4;
	add.s64 	%rd37, %rd1, %rd36;
	ld.global.f32 	%f102, [%rd42];
	ld.global.f32 	%f103, [%rd37];
	fma.rn.f32 	%f113, %f102, %f103, %f113;
	add.s32 	%r46, %r46, 1;
	add.s64 	%rd42, %rd42, 4;
	add.s32 	%r45, %r45, 1;
	setp.ne.s32 	%p9, %r45, 0;
	@%p9 bra 	$L__BB0_12;
$L__BB0_13:
	cvta.to.global.u64 	%rd38, %rd10;
	mul.f32 	%f104, %f14, %f113;
	mad.lo.s32 	%r39, %r25, %r1, %r2;
	mul.wide.s32 	%rd39, %r39, 4;
	add.s64 	%rd40, %rd38, %rd39;
	st.global.f32 	[%rd40], %f104;
	ret;

}


// ===== COMPILED SASS (sm_100) =====

	.target	sm_100

	.elftype	@"ET_EXEC"


//--------------------- .note.nv.tkinfo           --------------------------
	.section	.note.nv.tkinfo,"",@"SHT_NOTE"
	.sectionflags	@"SHF_NOTE_NV_TKINFO"
	.tkinfo
        /*0018*/ 	.word	0x00000002
        /*0030*/ 	.string	""
        /*0030*/ 	.string	"ptxas"
        /*0030*/ 	.string	"Cuda compilation tools, release 13.0, V13.0.88"
        /*0030*/ 	.string	"Build cuda_13.0.r13.0/compiler.36424714_0"
        /*0030*/ 	.string	"-arch sm_100 -m 64 "



//--------------------- .note.nv.cuinfo           --------------------------
	.section	.note.nv.cuinfo,"",@"SHT_NOTE"
	.sectionflags	@"SHF_NOTE_NV_CUINFO"
        /*0018*/ 	.short	0x0002
        /*001a*/ 	.short	0x0064
        /*001c*/ 	.short	0x0082
	.zero		2


//--------------------- .nv.info                  --------------------------
	.section	.nv.info,"",@"SHT_CUDA_INFO"
	.align	4


	//----- nvinfo : EIATTR_REGCOUNT
	.align		4
        /*0000*/ 	.byte	0x04, 0x2f
        /*0002*/ 	.short	(.L_1 - .L_0)
	.align		4
.L_0:
        /*0004*/ 	.word	index@(_Z6matMuliiiiifPfiS_ifS_i)
        /*0008*/ 	.word	0x0000001f


	//----- nvinfo : EIATTR_FRAME_SIZE
	.align		4
.L_1:
        /*000c*/ 	.byte	0x04, 0x11
        /*000e*/ 	.short	(.L_3 - .L_2)
	.align		4
.L_2:
        /*0010*/ 	.word	index@(_Z6matMuliiiiifPfiS_ifS_i)
        /*0014*/ 	.word	0x00000000


	//----- nvinfo : EIATTR_MIN_STACK_SIZE
	.align		4
.L_3:
        /*0018*/ 	.byte	0x04, 0x12
        /*001a*/ 	.short	(.L_5 - .L_4)
	.align		4
.L_4:
        /*001c*/ 	.word	index@(_Z6matMuliiiiifPfiS_ifS_i)
        /*0020*/ 	.word	0x00000000
.L_5:


//--------------------- .nv.compat                --------------------------
	.section	.nv.compat,"",@"SHT_CUDA_COMPAT_INFO"
	.align	4
        /*0000*/ 	.byte	0x02, 0x09, 0x00, 0x00, 0x02, 0x02, 0x01, 0x00, 0x02, 0x05, 0x05, 0x00, 0x03, 0x07, 0x01, 0x01
        /*0010*/ 	.byte	0x02, 0x03, 0x00, 0x00, 0x02, 0x06, 0x01, 0x00, 0x04, 0x0b, 0x08, 0x00, 0x09, 0x00, 0x00, 0x00
        /*0020*/ 	.byte	0x00, 0x00, 0x00, 0x00


//--------------------- .nv.info._Z6matMuliiiiifPfiS_ifS_i --------------------------
	.section	.nv.info._Z6matMuliiiiifPfiS_ifS_i,"",@"SHT_CUDA_INFO"
	.sectionflags	@""
	.align	4


	//----- nvinfo : EIATTR_CUDA_API_VERSION
	.align		4
        /*0000*/ 	.byte	0x04, 0x37
        /*0002*/ 	.short	(.L_7 - .L_6)
.L_6:
        /*0004*/ 	.word	0x00000082


	//----- nvinfo : EIATTR_KPARAM_INFO
	.align		4
.L_7:
        /*0008*/ 	.byte	0x04, 0x17
        /*000a*/ 	.short	(.L_9 - .L_8)
.L_8:
        /*000c*/ 	.word	0x00000000
        /*0010*/ 	.short	0x000c
        /*0012*/ 	.short	0x0040
        /*0014*/ 	.byte	0x00, 0xf0, 0x11, 0x00


	//----- nvinfo : EIATTR_KPARAM_INFO
	.align		4
.L_9:
        /*0018*/ 	.byte	0x04, 0x17
        /*001a*/ 	.short	(.L_11 - .L_10)
.L_10:
        /*001c*/ 	.word	0x00000000
        /*0020*/ 	.short	0x000b
        /*0022*/ 	.short	0x0038
        /*0024*/ 	.byte	0x00, 0xf5, 0x21, 0x00


	//----- nvinfo : EIATTR_KPARAM_INFO
	.align		4
.L_11:
        /*0028*/ 	.byte	0x04, 0x17
        /*002a*/ 	.short	(.L_13 - .L_12)
.L_12:
        /*002c*/ 	.word	0x00000000
        /*0030*/ 	.short	0x000a
        /*0032*/ 	.short	0x0034
        /*0034*/ 	.byte	0x00, 0xf0, 0x11, 0x00


	//----- nvinfo : EIATTR_KPARAM_INFO
	.align		4
.L_13:
        /*0038*/ 	.byte	0x04, 0x17
        /*003a*/ 	.short	(.L_15 - .L_14)
.L_14:
        /*003c*/ 	.word	0x00000000
        /*0040*/ 	.short	0x0009
        /*0042*/ 	.short	0x0030
        /*0044*/ 	.byte	0x00, 0xf0, 0x11, 0x00


	//----- nvinfo : EIATTR_KPARAM_INFO
	.align		4
.L_15:
        /*0048*/ 	.byte	0x04, 0x17
        /*004a*/ 	.short	(.L_17 - .L_16)
.L_16:
        /*004c*/ 	.word	0x00000000
        /*0050*/ 	.short	0x0008
        /*0052*/ 	.short	0x0028
        /*0054*/ 	.byte	0x00, 0xf5, 0x21, 0x00


	//----- nvinfo : EIATTR_KPARAM_INFO
	.align		4
.L_17:
        /*0058*/ 	.byte	0x04, 0x17
        /*005a*/ 	.short	(.L_19 - .L_18)
.L_18:
        /*005c*/ 	.word	0x00000000
        /*0060*/ 	.short	0x0007
        /*0062*/ 	.short	0x0020
        /*0064*/ 	.byte	0x00, 0xf0, 0x11, 0x00


	//----- nvinfo : EIATTR_KPARAM_INFO
	.align		4
.L_19:
        /*0068*/ 	.byte	0x04, 0x17
        /*006a*/ 	.short	(.L_21 - .L_20)
.L_20:
        /*006c*/ 	.word	0x00000000
        /*0070*/ 	.short	0x0006
        /*0072*/ 	.short	0x0018
        /*0074*/ 	.byte	0x00, 0xf5, 0x21, 0x00


	//----- nvinfo : EIATTR_KPARAM_INFO
	.align		4
.L_21:
        /*0078*/ 	.byte	0x04, 0x17
        /*007a*/ 	.short	(.L_23 - .L_22)
.L_22:
        /*007c*/ 	.word	0x00000000
        /*0080*/ 	.short	0x0005
        /*0082*/ 	.short	0x0014
        /*0084*/ 	.byte	0x00, 0xf0, 0x11, 0x00


	//----- nvinfo : EIATTR_KPARAM_INFO
	.align		4
.L_23:
        /*0088*/ 	.byte	0x04, 0x17
        /*008a*/ 	.short	(.L_25 - .L_24)
.L_24:
        /*008c*/ 	.word	0x00000000
        /*0090*/ 	.short	0x0004
        /*0092*/ 	.short	0x0010
        /*0094*/ 	.byte	0x00, 0xf0, 0x11, 0x00


	//----- nvinfo : EIATTR_KPARAM_INFO
	.align		4
.L_25:
        /*0098*/ 	.byte	0x04, 0x17
        /*009a*/ 	.short	(.L_27 - .L_26)
.L_26:
        /*009c*/ 	.word	0x00000000
        /*00a0*/ 	.short	0x0003
        /*00a2*/ 	.short	0x000c
        /*00a4*/ 	.byte	0x00, 0xf0, 0x11, 0x00


	//----- nvinfo : EIATTR_KPARAM_INFO
	.align		4
.L_27:
        /*00a8*/ 	.byte	0x04, 0x17
        /*00aa*/ 	.short	(.L_29 - .L_28)
.L_28:
        /*00ac*/ 	.word	0x00000000
        /*00b0*/ 	.short	0x0002
        /*00b2*/ 	.short	0x0008
        /*00b4*/ 	.byte	0x00, 0xf0, 0x11, 0x00


	//----- nvinfo : EIATTR_KPARAM_INFO
	.align		4
.L_29:
        /*00b8*/ 	.byte	0x04, 0x17
        /*00ba*/ 	.short	(.L_31 - .L_30)
.L_30:
        /*00bc*/ 	.word	0x00000000
        /*00c0*/ 	.short	0x0001
        /*00c2*/ 	.short	0x0004
        /*00c4*/ 	.byte	0x00, 0xf0, 0x11, 0x00


	//----- nvinfo : EIATTR_KPARAM_INFO
	.align		4
.L_31:
        /*00c8*/ 	.byte	0x04, 0x17
        /*00ca*/ 	.short	(.L_33 - .L_32)
.L_32:
        /*00cc*/ 	.word	0x00000000
        /*00d0*/ 	.short	0x0000
        /*00d2*/ 	.short	0x0000
        /*00d4*/ 	.byte	0x00, 0xf0, 0x11, 0x00


	//----- nvinfo : EIATTR_SPARSE_MMA_MASK
	.align		4
.L_33:
        /*00d8*/ 	.byte	0x03, 0x50
        /*00da*/ 	.short	0x0000


	//----- nvinfo : EIATTR_MAXREG_COUNT
	.align		4
        /*00dc*/ 	.byte	0x03, 0x1b
        /*00de*/ 	.short	0x00ff


	//----- nvinfo : EIATTR_MERCURY_ISA_VERSION
	.align		4
        /*00e0*/ 	.byte	0x03, 0x5f
        /*00e2*/ 	.short	0x0101


	//----- nvinfo : EIATTR_VRC_CTA_INIT_COUNT
	.align		4
        /*00e4*/ 	.byte	0x02, 0x4a
	.zero		1
	.zero		1


	//----- nvinfo : EIATTR_EXIT_INSTR_OFFSETS
	.align		4
        /*00e8*/ 	.byte	0x04, 0x1c
        /*00ea*/ 	.short	(.L_35 - .L_34)


	//   ....[0]....
.L_34:
        /*00ec*/ 	.word	0x00000bc0


	//----- nvinfo : EIATTR_CBANK_PARAM_SIZE
	.align		4
.L_35:
        /*00f0*/ 	.byte	0x03, 0x19
        /*00f2*/ 	.short	0x0044


	//----- nvinfo : EIATTR_PARAM_CBANK
	.align		4
        /*00f4*/ 	.byte	0x04, 0x0a
        /*00f6*/ 	.short	(.L_37 - .L_36)
	.align		4
.L_36:
        /*00f8*/ 	.word	index@(.nv.constant0._Z6matMuliiiiifPfiS_ifS_i)
        /*00fc*/ 	.short	0x0380
        /*00fe*/ 	.short	0x0044


	//----- nvinfo : EIATTR_SW_WAR
	.align		4
.L_37:
        /*0100*/ 	.byte	0x04, 0x36
        /*0102*/ 	.short	(.L_39 - .L_38)
.L_38:
        /*0104*/ 	.word	0x00000008
.L_39:


//--------------------- .nv.callgraph             --------------------------
	.section	.nv.callgraph,"",@"SHT_CUDA_CALLGRAPH"
	.align	4
	.sectionentsize	8
	.align		4
        /*0000*/ 	.word	0x00000000
	.align		4
        /*0004*/ 	.word	0xffffffff
	.align		4
        /*0008*/ 	.word	0x00000000
	.align		4
        /*000c*/ 	.word	0xfffffffe
	.align		4
        /*0010*/ 	.word	0x00000000
	.align		4
        /*0014*/ 	.word	0xfffffffd
	.align		4
        /*0018*/ 	.word	0x00000000
	.align		4
        /*001c*/ 	.word	0xfffffffc


//--------------------- .text._Z6matMuliiiiifPfiS_ifS_i --------------------------
	.section	.text._Z6matMuliiiiifPfiS_ifS_i,"ax",@progbits
	.align	128
        .global         _Z6matMuliiiiifPfiS_ifS_i
        .type           _Z6matMuliiiiifPfiS_ifS_i,@function
        .size           _Z6matMuliiiiifPfiS_ifS_i,(.L_x_7 - _Z6matMuliiiiifPfiS_ifS_i)
        .other          _Z6matMuliiiiifPfiS_ifS_i,@"STO_CUDA_ENTRY STV_DEFAULT"
_Z6matMuliiiiifPfiS_ifS_i:
.text._Z6matMuliiiiifPfiS_ifS_i:
[----:B------:R-:W-:Y:S01]  /*0000*/  LDC R1, c[0x0][0x37c] ;  /* 0x0000df00ff017b82 */ /* 0x000fe20000000800 */
[----:B------:R-:W0:Y:S01]  /*0010*/  S2R R3, SR_TID.Y ;  /* 0x0000000000037919 */ /* 0x000e220000002200 */
[----:B------:R-:W1:Y:S06]  /*0020*/  LDCU UR7, c[0x0][0x390] ;  /* 0x00007200ff0777ac */ /* 0x000e6c0008000800 */
[----:B------:R-:W0:Y:S01]  /*0030*/  LDC R0, c[0x0][0x364] ;  /* 0x0000d900ff007b82 */ /* 0x000e220000000800 */
[----:B------:R-:W-:Y:S01]  /*0040*/  HFMA2 R14, -RZ, RZ, 0, 0 ;  /* 0x00000000ff0e7431 */ /* 0x000fe200000001ff */
[----:B------:R-:W2:Y:S01]  /*0050*/  S2R R2, SR_TID.X ;  /* 0x0000000000027919 */ /* 0x000ea20000002100 */
[----:B------:R-:W3:Y:S05]  /*0060*/  LDCU.64 UR12, c[0x0][0x358] ;  /* 0x00006b00ff0c77ac */ /* 0x000eea0008000a00 */
[----:B------:R-:W0:Y:S08]  /*0070*/  S2UR UR4, SR_CTAID.Y ;  /* 0x00000000000479c3 */ /* 0x000e300000002600 */
[----:B------:R-:W2:Y:S01]  /*0080*/  S2UR UR5, SR_CTAID.X ;  /* 0x00000000000579c3 */ /* 0x000ea20000002500 */
[----:B-1----:R-:W-:-:S07]  /*0090*/  UISETP.GE.AND UP0, UPT, UR7, 0x1, UPT ;  /* 0x000000010700788c */ /* 0x002fce000bf06270 */
[----:B------:R-:W2:Y:S01]  /*00a0*/  LDC R7, c[0x0][0x360] ;  /* 0x0000d800ff077b82 */ /* 0x000ea20000000800 */
[----:B0-----:R-:W-:Y:S02]  /*00b0*/  IMAD R0, R0, UR4, R3 ;  /* 0x0000000400007c24 */ /* 0x001fe4000f8e0203 */
[----:B--2---:R-:W-:Y:S01]  /*00c0*/  IMAD R7, R7, UR5, R2 ;  /* 0x0000000507077c24 */ /* 0x004fe2000f8e0202 */
[----:B---3--:R-:W-:Y:S06]  /*00d0*/  BRA.U !UP0, `(.L_x_0) ;  /* 0x00000009089c7547 */ /* 0x008fec000b800000 */
[----:B------:R-:W-:Y:S02]  /*00e0*/  UISETP.GE.U32.AND UP1, UPT, UR7, 0x10, UPT ;  /* 0x000000100700788c */ /* 0x000fe4000bf26070 */
[----:B------:R-:W-:Y:S01]  /*00f0*/  IMAD R8, R0, UR7, RZ ;  /* 0x0000000700087c24 */ /* 0x000fe2000f8e02ff */
[----:B------:R-:W-:Y:S02]  /*0100*/  ULOP3.LUT UR10, UR7, 0xf, URZ, 0xc0, !UPT ;  /* 0x0000000f070a7892 */ /* 0x000fe4000f8ec0ff */
[----:B------:R-:W-:Y:S01]  /*0110*/  IMAD R9, R7, UR7, RZ ;  /* 0x0000000707097c24 */ /* 0x000fe2000f8e02ff */
[----:B------:R-:W-:Y:S01]  /*0120*/  MOV R14, RZ ;  /* 0x000000ff000e7202 */ /* 0x000fe20000000f00 */
[----:B------:R-:W-:Y:S01]  /*0130*/  UMOV UR4, URZ ;  /* 0x000000ff00047c82 */ /* 0x000fe20008000000 */
[----:B------:R-:W-:Y:S01]  /*0140*/  UISETP.NE.AND UP0, UPT, UR10, URZ, UPT ;  /* 0x000000ff0a00728c */ /* 0x000fe2000bf05270 */
[----:B------:R-:W-:Y:S10]  /*0150*/  BRA.U !UP1, `(.L_x_1) ;  /* 0x0000000509107547 */ /* 0x000ff4000b800000 */
[----:B------:R-:W0:Y:S01]  /*0160*/  LDC.64 R2, c[0x0][0x3a8] ;  /* 0x0000ea00ff027b82 */ /* 0x000e220000000a00 */
[----:B------:R-:W1:Y:S01]  /*0170*/  LDCU.64 UR8, c[0x0][0x398] ;  /* 0x00007300ff0877ac */ /* 0x000e620008000a00 */
[----:B------:R-:W-:Y:S02]  /*0180*/  MOV R14, RZ ;  /* 0x000000ff000e7202 */ /* 0x000fe40000000f00 */
[----:B------:R-:W-:Y:S01]  /*0190*/  MOV R6, R9 ;  /* 0x0000000900067202 */ /* 0x000fe20000000f00 */
[----:B------:R-:W-:Y:S02]  /*01a0*/  ULOP3.LUT UR4, UR7, 0x7ffffff0, URZ, 0xc0, !UPT ;  /* 0x7ffffff007047892 */ /* 0x000fe4000f8ec0ff */
[----:B-1----:R-:W-:Y:S02]  /*01b0*/  UIADD3 UR5, UP1, UPT, UR8, 0x20, URZ ;  /* 0x0000002008057890 */ /* 0x002fe4000ff3e0ff */
[----:B------:R-:W-:Y:S02]  /*01c0*/  UIADD3 UR8, UPT, UPT, -UR4, URZ, URZ ;  /* 0x000000ff04087290 */ /* 0x000fe4000fffe1ff */
[----:B------:R-:W-:Y:S01]  /*01d0*/  UIADD3.X UR6, UPT, UPT, URZ, UR9, URZ, UP1, !UPT ;  /* 0x00000009ff067290 */ /* 0x000fe20008ffe4ff */
[----:B0-----:R-:W-:-:S03]  /*01e0*/  IMAD.WIDE.U32 R2, R8, 0x4, R2 ;  /* 0x0000000408027825 */ /* 0x001fc600078e0002 */
[----:B------:R-:W-:-:S04]  /*01f0*/  IADD3 R4, P0, PT, R2, 0x20, RZ ;  /* 0x0000002002047810 */ /* 0x000fc80007f1e0ff */
[----:B------:R-:W-:-:S09]  /*0200*/  IADD3.X R5, PT, PT, RZ, R3, RZ, P0, !PT ;  /* 0x00000003ff057210 */ /* 0x000fd200007fe4ff */
.L_x_2:
[----:B------:R-:W-:Y:S01]  /*0210*/  MOV R2, UR5 ;  /* 0x0000000500027c02 */ /* 0x000fe20008000f00 */
[----:B------:R-:W2:Y:S01]  /*0220*/  LDG.E R15, desc[UR12][R4.64+-0x20] ;  /* 0xffffe00c040f7981 */ /* 0x000ea2000c1e1900 */
[----:B------:R-:W-:-:S03]  /*0230*/  MOV R3, UR6 ;  /* 0x0000000600037c02 */ /* 0x000fc60008000f00 */
[----:B------:R-:W3:Y:S01]  /*0240*/  LDG.E R17, desc[UR12][R4.64+-0x1c] ;  /* 0xffffe40c04117981 */ /* 0x000ee2000c1e1900 */
[----:B------:R-:W-:-:S03]  /*0250*/  IMAD.WIDE R2, R6, 0x4, R2 ;  /* 0x0000000406027825 */ /* 0x000fc600078e0202 */
[----:B------:R-:W4:Y:S04]  /*0260*/  LDG.E R19, desc[UR12][R4.64+-0x18] ;  /* 0xffffe80c04137981 */ /* 0x000f28000c1e1900 */
[----:B------:R-:W2:Y:S04]  /*0270*/  LDG.E R16, desc[UR12][R2.64+-0x20] ;  /* 0xffffe00c02107981 */ /* 0x000ea8000c1e1900 */
[----:B------:R-:W3:Y:S04]  /*0280*/  LDG.E R24, desc[UR12][R2.64+-0x1c] ;  /* 0xffffe40c02187981 */ /* 0x000ee8000c1e1900 */
[----:B------:R-:W4:Y:S04]  /*0290*/  LDG.E R18, desc[UR12][R2.64+-0x18] ;  /* 0xffffe80c02127981 */ /* 0x000f28000c1e1900 */
[----:B------:R-:W5:Y:S04]  /*02a0*/  LDG.E R20, desc[UR12][R4.64+-0x14] ;  /* 0xffffec0c04147981 */ /* 0x000f68000c1e1900 */
        /* <DEDUP_REMOVED lines=8> */
[----:B------:R-:W5:Y:S01]  /*0330*/  LDG.E R26, desc[UR12][R4.64+0x1c] ;  /* 0x00001c0c041a7981 */ /* 0x000f62000c1e1900 */
[----:B--2---:R-:W-:-:S03]  /*0340*/  FFMA R16, R15, R16, R14 ;  /* 0x000000100f107223 */ /* 0x004fc6000000000e */
[----:B------:R-:W2:Y:S01]  /*0350*/  LDG.E R15, desc[UR12][R4.64+-0x4] ;  /* 0xfffffc0c040f7981 */ /* 0x000ea2000c1e1900 */
[----:B---3--:R-:W-:-:S03]  /*0360*/  FFMA R24, R17, R24, R16 ;  /* 0x0000001811187223 */ /* 0x008fc60000000010 */
[----:B------:R-:W2:Y:S01]  /*0370*/  LDG.E R14, desc[UR12][R2.64+-0x4] ;  /* 0xfffffc0c020e7981 */ /* 0x000ea2000c1e1900 */
[----:B----4-:R-:W-:-:S03]  /*0380*/  FFMA R25, R19, R18, R24 ;  /* 0x0000001213197223 */ /* 0x010fc60000000018 */
[----:B------:R-:W3:Y:S04]  /*0390*/  LDG.E R16, desc[UR12][R4.64] ;  /* 0x0000000c04107981 */ /* 0x000ee8000c1e1900 */
[----:B------:R-:W3:Y:S01]  /*03a0*/  LDG.E R17, desc[UR12][R2.64] ;  /* 0x0000000c02117981 */ /* 0x000ee2000c1e1900 */
[----:B-----5:R-:W-:-:S03]  /*03b0*/  FFMA R25, R20, R21, R25 ;  /* 0x0000001514197223 */ /* 0x020fc60000000019 */
[----:B------:R-:W4:Y:S04]  /*03c0*/  LDG.E R18, desc[UR12][R4.64+0x4] ;  /* 0x0000040c04127981 */ /* 0x000f28000c1e1900 */
[----:B------:R-:W4:Y:S01]  /*03d0*/  LDG.E R19, desc[UR12][R2.64+0x4] ;  /* 0x0000040c02137981 */ /* 0x000f22000c1e1900 */
[----:B------:R-:W-:-:S03]  /*03e0*/  FFMA R25, R22, R23, R25 ;  /* 0x0000001716197223 */ /* 0x000fc60000000019 */
[----:B------:R-:W5:Y:S04]  /*03f0*/  LDG.E R20, desc[UR12][R4.64+0x8] ;  /* 0x0000080c04147981 */ /* 0x000f68000c1e1900 */
[----:B------:R-:W5:Y:S01]  /*0400*/  LDG.E R21, desc[UR12][R2.64+0x8] ;  /* 0x0000080c02157981 */ /* 0x000f62000c1e1900 */
[----:B------:R-:W-:-:S03]  /*0410*/  FFMA R25, R10, R11, R25 ;  /* 0x0000000b0a197223 */ /* 0x000fc60000000019 */
[----:B------:R-:W5:Y:S04]  /*0420*/  LDG.E R22, desc[UR12][R4.64+0xc] ;  /* 0x00000c0c04167981 */ /* 0x000f68000c1e1900 */
[----:B------:R-:W5:Y:S04]  /*0430*/  LDG.E R23, desc[UR12][R2.64+0xc] ;  /* 0x00000c0c02177981 */ /* 0x000f68000c1e1900 */
[----:B------:R-:W5:Y:S01]  /*0440*/  LDG.E R10, desc[UR12][R4.64+0x10] ;  /* 0x0000100c040a7981 */ /* 0x000f62000c1e1900 */
[----:B------:R-:W-:-:S03]  /*0450*/  FFMA R28, R12, R13, R25 ;  /* 0x0000000d0c1c7223 */ /* 0x000fc60000000019 */
[----:B------:R-:W5:Y:S04]  /*0460*/  LDG.E R11, desc[UR12][R2.64+0x10] ;  /* 0x0000100c020b7981 */ /* 0x000f68000c1e1900 */
[----:B------:R-:W5:Y:S04]  /*0470*/  LDG.E R24, desc[UR12][R4.64+0x14] ;  /* 0x0000140c04187981 */ /* 0x000f68000c1e1900 */
[----:B------:R-:W5:Y:S04]  /*0480*/  LDG.E R25, desc[UR12][R2.64+0x14] ;  /* 0x0000140c02197981 */ /* 0x000f68000c1e1900 */
[----:B------:R0:W5:Y:S04]  /*0490*/  LDG.E R13, desc[UR12][R4.64+0x18] ;  /* 0x0000180c040d7981 */ /* 0x000168000c1e1900 */
[----:B------:R-:W5:Y:S01]  /*04a0*/  LDG.E R12, desc[UR12][R2.64+0x18] ;  /* 0x0000180c020c7981 */ /* 0x000f62000c1e1900 */
[----:B------:R-:W-:-:S04]  /*04b0*/  UIADD3 UR8, UPT, UPT, UR8, 0x10, URZ ;  /* 0x0000001008087890 */ /* 0x000fc8000fffe0ff */
[----:B------:R-:W-:Y:S01]  /*04c0*/  UISETP.NE.AND UP1, UPT, UR8, URZ, UPT ;  /* 0x000000ff0800728c */ /* 0x000fe2000bf25270 */
[----:B0-----:R-:W-:Y:S02]  /*04d0*/  IADD3 R4, P0, PT, R4, 0x40, RZ ;  /* 0x0000004004047810 */ /* 0x001fe40007f1e0ff */
[----:B------:R-:W-:Y:S02]  /*04e0*/  IADD3 R6, PT, PT, R6, 0x10, RZ ;  /* 0x0000001006067810 */ /* 0x000fe40007ffe0ff */
[----:B------:R-:W-:Y:S01]  /*04f0*/  IADD3.X R5, PT, PT, RZ, R5, RZ, P0, !PT ;  /* 0x00000005ff057210 */ /* 0x000fe200007fe4ff */
[----:B--2---:R-:W-:-:S04]  /*0500*/  FFMA R15, R15, R14, R28 ;  /* 0x0000000e0f0f7223 */ /* 0x004fc8000000001c */
[----:B---3--:R-:W-:-:S04]  /*0510*/  FFMA R15, R16, R17, R15 ;  /* 0x00000011100f7223 */ /* 0x008fc8000000000f */
[----:B----4-:R-:W-:-:S04]  /*0520*/  FFMA R15, R18, R19, R15 ;  /* 0x00000013120f7223 */ /* 0x010fc8000000000f */
[----:B-----5:R-:W-:-:S04]  /*0530*/  FFMA R15, R20, R21, R15 ;  /* 0x00000015140f7223 */ /* 0x020fc8000000000f */
[----:B------:R-:W-:-:S04]  /*0540*/  FFMA R15, R22, R23, R15 ;  /* 0x00000017160f7223 */ /* 0x000fc8000000000f */
[----:B------:R-:W-:-:S04]  /*0550*/  FFMA R11, R10, R11, R15 ;  /* 0x0000000b0a0b7223 */ /* 0x000fc8000000000f */
[----:B------:R-:W-:-:S04]  /*0560*/  FFMA R24, R24, R25, R11 ;  /* 0x0000001918187223 */ /* 0x000fc8000000000b */
[----:B------:R-:W-:-:S04]  /*0570*/  FFMA R13, R13, R12, R24 ;  /* 0x0000000c0d0d7223 */ /* 0x000fc80000000018 */
[----:B------:R-:W-:Y:S01]  /*0580*/  FFMA R14, R26, R27, R13 ;  /* 0x0000001b1a0e7223 */ /* 0x000fe2000000000d */
[----:B------:R-:W-:Y:S06]  /*0590*/  BRA.U UP1, `(.L_x_2) ;  /* 0xfffffffd011c7547 */ /* 0x000fec000b83ffff */
.L_x_1:
[----:B------:R-:W-:Y:S05]  /*05a0*/  BRA.U !UP0, `(.L_x_0) ;  /* 0x0000000508687547 */ /* 0x000fea000b800000 */
[----:B------:R-:W-:Y:S02]  /*05b0*/  UISETP.GE.U32.AND UP0, UPT, UR10, 0x8, UPT ;  /* 0x000000080a00788c */ /* 0x000fe4000bf06070 */
[----:B------:R-:W-:-:S04]  /*05c0*/  ULOP3.LUT UR6, UR7, 0x7, URZ, 0xc0, !UPT ;  /* 0x0000000707067892 */ /* 0x000fc8000f8ec0ff */
[----:B------:R-:W-:-:S03]  /*05d0*/  UISETP.NE.AND UP1, UPT, UR6, URZ, UPT ;  /* 0x000000ff0600728c */ /* 0x000fc6000bf25270 */
[----:B------:R-:W-:Y:S08]  /*05e0*/  BRA.U !UP0, `(.L_x_3) ;  /* 0x0000000108907547 */ /* 0x000ff0000b800000 */
[----:B------:R-:W0:Y:S01]  /*05f0*/  LDC.64 R10, c[0x0][0x3a8] ;  /* 0x0000ea00ff0a7b82 */ /* 0x000e220000000a00 */
[----:B------:R-:W1:Y:S01]  /*0600*/  LDCU.64 UR8, c[0x0][0x3a8] ;  /* 0x00007500ff0877ac */ /* 0x000e620008000a00 */
[C---:B------:R-:W-:Y:S02]  /*0610*/  IADD3 R3, PT, PT, R8.reuse, UR4, RZ ;  /* 0x0000000408037c10 */ /* 0x040fe4000fffe0ff */
[----:B------:R-:W-:Y:S02]  /*0620*/  IADD3 R6, P0, PT, R8, UR4, RZ ;  /* 0x0000000408067c10 */ /* 0x000fe4000ff1e0ff */
[----:B------:R-:W-:Y:S02]  /*0630*/  IADD3 R13, PT, PT, R9, UR4, RZ ;  /* 0x00000004090d7c10 */ /* 0x000fe4000fffe0ff */
[----:B------:R-:W2:Y:S01]  /*0640*/  LDC.64 R4, c[0x0][0x398] ;  /* 0x0000e600ff047b82 */ /* 0x000ea20000000a00 */
[----:B0-----:R-:W-:Y:S01]  /*0650*/  IMAD.WIDE.U32 R10, R3, 0x4, R10 ;  /* 0x00000004030a7825 */ /* 0x001fe200078e000a */
[----:B------:R-:W-:-:S02]  /*0660*/  IADD3.X R3, PT, PT, RZ, RZ, RZ, P0, !PT ;  /* 0x000000ffff037210 */ /* 0x000fc400007fe4ff */
[C---:B-1----:R-:W-:Y:S02]  /*0670*/  LEA R2, P0, R6.reuse, UR8, 0x2 ;  /* 0x0000000806027c11 */ /* 0x042fe4000f8010ff */
[----:B------:R-:W3:Y:S02]  /*0680*/  LDG.E R15, desc[UR12][R10.64] ;  /* 0x0000000c0a0f7981 */ /* 0x000ee4000c1e1900 */
[----:B------:R-:W-:Y:S01]  /*0690*/  LEA.HI.X R3, R6, UR9, R3, 0x2, P0 ;  /* 0x0000000906037c11 */ /* 0x000fe200080f1403 */
[----:B--2---:R-:W-:-:S04]  /*06a0*/  IMAD.WIDE R4, R13, 0x4, R4 ;  /* 0x000000040d047825 */ /* 0x004fc800078e0204 */
[----:B------:R-:W2:Y:S04]  /*06b0*/  LDG.E R18, desc[UR12][R2.64+0x4] ;  /* 0x0000040c02127981 */ /* 0x000ea8000c1e1900 */
[----:B------:R-:W3:Y:S04]  /*06c0*/  LDG.E R16, desc[UR12][R4.64] ;  /* 0x0000000c04107981 */ /* 0x000ee8000c1e1900 */
[----:B------:R-:W2:Y:S04]  /*06d0*/  LDG.E R17, desc[UR12][R4.64+0x4] ;  /* 0x0000040c04117981 */ /* 0x000ea8000c1e1900 */
[----:B------:R-:W4:Y:S04]  /*06e0*/  LDG.E R19, desc[UR12][R4.64+0x8] ;  /* 0x0000080c04137981 */ /* 0x000f28000c1e1900 */
        /* <DEDUP_REMOVED lines=11> */
[----:B------:R-:W-:Y:S01]  /*07a0*/  UIADD3 UR4, UPT, UPT, UR4, 0x8, URZ ;  /* 0x0000000804047890 */ /* 0x000fe2000fffe0ff */
[----:B---3--:R-:W-:-:S04]  /*07b0*/  FFMA R15, R15, R16, R14 ;  /* 0x000000100f0f7223 */ /* 0x008fc8000000000e */
[----:B--2---:R-:W-:-:S04]  /*07c0*/  FFMA R15, R18, R17, R15 ;  /* 0x00000011120f7223 */ /* 0x004fc8000000000f */
[----:B----4-:R-:W-:-:S04]  /*07d0*/  FFMA R15, R20, R19, R15 ;  /* 0x00000013140f7223 */ /* 0x010fc8000000000f */
[----:B-----5:R-:W-:-:S04]  /*07e0*/  FFMA R15, R22, R21, R15 ;  /* 0x00000015160f7223 */ /* 0x020fc8000000000f */
[----:B------:R-:W-:-:S04]  /*07f0*/  FFMA R15, R24, R23, R15 ;  /* 0x00000017180f7223 */ /* 0x000fc8000000000f */
[----:B------:R-:W-:-:S04]  /*0800*/  FFMA R13, R12, R13, R15 ;  /* 0x0000000d0c0d7223 */ /* 0x000fc8000000000f */
[----:B------:R-:W-:-:S04]  /*0810*/  FFMA R11, R6, R11, R13 ;  /* 0x0000000b060b7223 */ /* 0x000fc8000000000d */
[----:B------:R-:W-:-:S07]  /*0820*/  FFMA R14, R10, R25, R11 ;  /* 0x000000190a0e7223 */ /* 0x000fce000000000b */
.L_x_3:
        /* <DEDUP_REMOVED lines=13> */
[----:B-1----:R-:W-:-:S03]  /*0900*/  LEA R2, P0, R6, UR6, 0x2 ;  /* 0x0000000606027c11 */ /* 0x002fc6000f8010ff */
[----:B------:R-:W3:Y:S01]  /*0910*/  LDG.E R11, desc[UR12][R10.64] ;  /* 0x0000000c0a0b7981 */ /* 0x000ee2000c1e1900 */
        /* <DEDUP_REMOVED lines=8> */
[----:B------:R-:W5:Y:S01]  /*09a0*/  LDG.E R18, desc[UR12][R4.64+0xc] ;  /* 0x00000c0c04127981 */ /* 0x000f62000c1e1900 */
[----:B------:R-:W-:Y:S01]  /*09b0*/  UIADD3 UR4, UPT, UPT, UR4, 0x4, URZ ;  /* 0x0000000404047890 */ /* 0x000fe2000fffe0ff */
[----:B---3--:R-:W-:-:S04]  /*09c0*/  FFMA R6, R11, R6, R14 ;  /* 0x000000060b067223 */ /* 0x008fc8000000000e */
[----:B--2---:R-:W-:-:S04]  /*09d0*/  FFMA R6, R13, R12, R6 ;  /* 0x0000000c0d067223 */ /* 0x004fc80000000006 */
[----:B----4-:R-:W-:-:S04]  /*09e0*/  FFMA R6, R15, R16, R6 ;  /* 0x000000100f067223 */ /* 0x010fc80000000006 */
[----:B-----5:R-:W-:-:S07]  /*09f0*/  FFMA R14, R17, R18, R6 ;  /* 0x00000012110e7223 */ /* 0x020fce0000000006 */
.L_x_4:
[----:B------:R-:W-:Y:S05]  /*0a00*/  BRA.U !UP1, `(.L_x_0) ;  /* 0x0000000109507547 */ /* 0x000fea000b800000 */
[----:B------:R-:W0:Y:S01]  /*0a10*/  LDC.64 R4, c[0x0][0x3a8] ;  /* 0x0000ea00ff047b82 */ /* 0x000e220000000a00 */
[----:B------:R-:W-:Y:S01]  /*0a20*/  IADD3 R11, PT, PT, R8, UR4, RZ ;  /* 0x00000004080b7c10 */ /* 0x000fe2000fffe0ff */
[----:B------:R-:W-:-:S06]  /*0a30*/  UIADD3 UR5, UPT, UPT, -UR5, URZ, URZ ;  /* 0x000000ff05057290 */ /* 0x000fcc000fffe1ff */
[----:B------:R-:W1:Y:S01]  /*0a40*/  LDC.64 R2, c[0x0][0x398] ;  /* 0x0000e600ff027b82 */ /* 0x000e620000000a00 */
[----:B0-----:R-:W-:Y:S01]  /*0a50*/  IMAD.WIDE.U32 R4, R11, 0x4, R4 ;  /* 0x000000040b047825 */ /* 0x001fe200078e0004 */
[----:B------:R-:W-:Y:S02]  /*0a60*/  IADD3 R11, PT, PT, R9, UR4, RZ ;  /* 0x00000004090b7c10 */ /* 0x000fe4000fffe0ff */
[----:B------:R-:W-:Y:S02]  /*0a70*/  MOV R6, R4 ;  /* 0x0000000400067202 */ /* 0x000fe40000000f00 */
[----:B------:R-:W-:-:S07]  /*0a80*/  MOV R13, R5 ;  /* 0x00000005000d7202 */ /* 0x000fce0000000f00 */
.L_x_5:
[----:B-1----:R-:W-:Y:S01]  /*0a90*/  IMAD.WIDE R4, R11, 0x4, R2 ;  /* 0x000000040b047825 */ /* 0x002fe200078e0202 */
[----:B------:R-:W-:Y:S02]  /*0aa0*/  MOV R9, R13 ;  /* 0x0000000d00097202 */ /* 0x000fe40000000f00 */
[----:B------:R-:W-:-:S03]  /*0ab0*/  MOV R8, R6 ;  /* 0x0000000600087202 */ /* 0x000fc60000000f00 */
[----:B------:R-:W2:Y:S04]  /*0ac0*/  LDG.E R4, desc[UR12][R4.64] ;  /* 0x0000000c04047981 */ /* 0x000ea8000c1e1900 */
[----:B------:R-:W2:Y:S01]  /*0ad0*/  LDG.E R9, desc[UR12][R8.64] ;  /* 0x0000000c08097981 */ /* 0x000ea2000c1e1900 */
[----:B------:R-:W-:Y:S01]  /*0ae0*/  UIADD3 UR5, UPT, UPT, UR5, 0x1, URZ ;  /* 0x0000000105057890 */ /* 0x000fe2000fffe0ff */
[----:B------:R-:W-:Y:S02]  /*0af0*/  IADD3 R6, P0, PT, R6, 0x4, RZ ;  /* 0x0000000406067810 */ /* 0x000fe40007f1e0ff */
[----:B------:R-:W-:Y:S01]  /*0b00*/  IADD3 R11, PT, PT, R11, 0x1, RZ ;  /* 0x000000010b0b7810 */ /* 0x000fe20007ffe0ff */
[----:B------:R-:W-:Y:S01]  /*0b10*/  UISETP.NE.AND UP0, UPT, UR5, URZ, UPT ;  /* 0x000000ff0500728c */ /* 0x000fe2000bf05270 */
[----:B------:R-:W-:Y:S01]  /*0b20*/  IADD3.X R13, PT, PT, RZ, R13, RZ, P0, !PT ;  /* 0x0000000dff0d7210 */ /* 0x000fe200007fe4ff */
[----:B--2---:R-:W-:-:S07]  /*0b30*/  FFMA R14, R9, R4, R14 ;  /* 0x00000004090e7223 */ /* 0x004fce000000000e */
[----:B------:R-:W-:Y:S05]  /*0b40*/  BRA.U UP0, `(.L_x_5) ;  /* 0xfffffffd00d07547 */ /* 0x000fea000b83ffff */
.L_x_0:
[----:B------:R-:W0:Y:S01]  /*0b50*/  LDC.64 R2, c[0x0][0x3b8] ;  /* 0x0000ee00ff027b82 */ /* 0x000e220000000a00 */
[----:B------:R-:W1:Y:S01]  /*0b60*/  LDCU UR5, c[0x0][0x388] ;  /* 0x00007100ff0577ac */ /* 0x000e620008000800 */
[----:B------:R-:W2:Y:S01]  /*0b70*/  LDCU UR4, c[0x0][0x394] ;  /* 0x00007280ff0477ac */ /* 0x000ea20008000800 */
[----:B-1----:R-:W-:Y:S02]  /*0b80*/  IMAD R7, R0, UR5, R7 ;  /* 0x0000000500077c24 */ /* 0x002fe4000f8e0207 */
[----:B--2---:R-:W-:Y:S02]  /*0b90*/  FMUL R5, R14, UR4 ;  /* 0x000000040e057c20 */ /* 0x004fe40008400000 */
[----:B0-----:R-:W-:-:S05]  /*0ba0*/  IMAD.WIDE R2, R7, 0x4, R2 ;  /* 0x0000000407027825 */ /* 0x001fca00078e0202 */
[----:B------:R-:W-:Y:S01]  /*0bb0*/  STG.E desc[UR12][R2.64], R5 ;  /* 0x0000000502007986 */ /* 0x000fe2000c10190c */
[----:B------:R-:W-:Y:S05]  /*0bc0*/  EXIT ;  /* 0x000000000000794d */ /* 0x000fea0003800000 */
.L_x_6:
[----:B------:R-:W-:-:S00]  /*0bd0*/  BRA `(.L_x_6) ;  /* 0xfffffffc00fc7947 */ /* 0x000fc0000383ffff */
[----:B------:R-:W-:-:S00]  /*0be0*/  NOP ;  /* 0x0000000000007918 */ /* 0x000fc00000000000 */
        /* <DEDUP_REMOVED lines=9> */
.L_x_7:


//--------------------- .nv.shared.reserved.0     --------------------------
	.section	.nv.shared.reserved.0,"aw",@nobits
	.weak		__nv_reservedSMEM_offset_0_alias
	.size		__nv_reservedSMEM_offset_0_alias, 0, 64
	.other		__nv_reservedSMEM_offset_0_alias,@"STO_CUDA_RESERVED_SHARED STV_DEFAULT"
__nv_reservedSMEM_offset_0_alias:
	.zero		0
	.zero		64


//--------------------- .nv.constant0._Z6matMuliiiiifPfiS_ifS_i --------------------------
	.section	.nv.constant0._Z6matMuliiiiifPfiS_ifS_i,"a",@progbits
	.sectionflags	@""
	.align	4
.nv.constant0._Z6matMuliiiiifPfiS_ifS_i:
	.zero		964


//--------------------- SYMBOLS --------------------------

	.type		.nv.reservedSmem.offset0,@object
	.size		.nv.reservedSmem.offset0,0x4
